	.headerflags	@"EF_CUDA_TEXMODE_UNIFIED EF_CUDA_64BIT_ADDRESS EF_CUDA_ACCELERATORS EF_CUDA_SM90 EF_CUDA_VIRTUAL_SM(EF_CUDA_SM90)"
	.elftype	@"ET_EXEC"


//--------------------- .nv.info                  --------------------------
	.section	.nv.info,"",@"SHT_CUDA_INFO"
	.align	4


	//----- nvinfo : EIATTR_REGCOUNT
	.align		4
        /*0000*/ 	.byte	0x04, 0x2f
        /*0002*/ 	.short	(.L_3 - .L_2)
	.align		4
.L_2:
        /*0004*/ 	.word	index@(triton_poi_fused_cat_29)
        /*0008*/ 	.word	0x00000038


	//----- nvinfo : EIATTR_MIN_STACK_SIZE
	.align		4
.L_3:
        /*000c*/ 	.byte	0x04, 0x12
        /*000e*/ 	.short	(.L_5 - .L_4)
	.align		4
.L_4:
        /*0010*/ 	.word	index@(triton_poi_fused_cat_29)
        /*0014*/ 	.word	0x00000000


	//----- nvinfo : EIATTR_FRAME_SIZE
	.align		4
.L_5:
        /*0018*/ 	.byte	0x04, 0x11
        /*001a*/ 	.short	(.L_7 - .L_6)
	.align		4
.L_6:
        /*001c*/ 	.word	index@(triton_poi_fused_cat_29)
        /*0020*/ 	.word	0x00000000


	//----- nvinfo : EIATTR_MIN_STACK_SIZE
	.align		4
.L_7:
        /*0024*/ 	.byte	0x04, 0x12
        /*0026*/ 	.short	(.L_9 - .L_8)
	.align		4
.L_8:
        /*0028*/ 	.word	index@(triton_poi_fused_cat_29)
        /*002c*/ 	.word	0x00000000
.L_9:


//--------------------- .nv.info.triton_poi_fused_cat_29 --------------------------
	.section	.nv.info.triton_poi_fused_cat_29,"",@"SHT_CUDA_INFO"
	.sectionflags	@""
	.align	4


	//----- nvinfo : EIATTR_CUDA_API_VERSION
	.align		4
        /*0000*/ 	.byte	0x04, 0x37
        /*0002*/ 	.short	(.L_11 - .L_10)
.L_10:
        /*0004*/ 	.word	0x0000007c


	//----- nvinfo : EIATTR_KPARAM_INFO
	.align		4
.L_11:
        /*0008*/ 	.byte	0x04, 0x17
        /*000a*/ 	.short	(.L_13 - .L_12)
.L_12:
        /*000c*/ 	.word	0x00000000
        /*0010*/ 	.short	0x0015
        /*0012*/ 	.short	0x00a8
        /*0014*/ 	.byte	0x00, 0xf0, 0x11, 0x00


	//----- nvinfo : EIATTR_KPARAM_INFO
	.align		4
.L_13:
        /*0018*/ 	.byte	0x04, 0x17
        /*001a*/ 	.short	(.L_15 - .L_14)
.L_14:
        /*001c*/ 	.word	0x00000000
        /*0020*/ 	.short	0x0014
        /*0022*/ 	.short	0x00a0
        /*0024*/ 	.byte	0x00, 0xf4, 0x21, 0x00


	//----- nvinfo : EIATTR_KPARAM_INFO
	.align		4
.L_15:
        /*0028*/ 	.byte	0x04, 0x17
        /*002a*/ 	.short	(.L_17 - .L_16)
.L_16:
        /*002c*/ 	.word	0x00000000
        /*0030*/ 	.short	0x0013
        /*0032*/ 	.short	0x0098
        /*0034*/ 	.byte	0x00, 0xf4, 0x21, 0x00


	//----- nvinfo : EIATTR_KPARAM_INFO
	.align		4
.L_17:
        /*0038*/ 	.byte	0x04, 0x17
        /*003a*/ 	.short	(.L_19 - .L_18)
.L_18:
        /*003c*/ 	.word	0x00000000
        /*0040*/ 	.short	0x0012
        /*0042*/ 	.short	0x0090
        /*0044*/ 	.byte	0x00, 0xf4, 0x21, 0x00


	//----- nvinfo : EIATTR_KPARAM_INFO
	.align		4
.L_19:
        /*0048*/ 	.byte	0x04, 0x17
        /*004a*/ 	.short	(.L_21 - .L_20)
.L_20:
        /*004c*/ 	.word	0x00000000
        /*0050*/ 	.short	0x0011
        /*0052*/ 	.short	0x0088
        /*0054*/ 	.byte	0x00, 0xf4, 0x21, 0x00


	//----- nvinfo : EIATTR_KPARAM_INFO
	.align		4
.L_21:
        /*0058*/ 	.byte	0x04, 0x17
        /*005a*/ 	.short	(.L_23 - .L_22)
.L_22:
        /*005c*/ 	.word	0x00000000
        /*0060*/ 	.short	0x0010
        /*0062*/ 	.short	0x0080
        /*0064*/ 	.byte	0x00, 0xf4, 0x21, 0x00


	//----- nvinfo : EIATTR_KPARAM_INFO
	.align		4
.L_23:
        /*0068*/ 	.byte	0x04, 0x17
        /*006a*/ 	.short	(.L_25 - .L_24)
.L_24:
        /*006c*/ 	.word	0x00000000
        /*0070*/ 	.short	0x000f
        /*0072*/ 	.short	0x0078
        /*0074*/ 	.byte	0x00, 0xf4, 0x21, 0x00


	//----- nvinfo : EIATTR_KPARAM_INFO
	.align		4
.L_25:
        /*0078*/ 	.byte	0x04, 0x17
        /*007a*/ 	.short	(.L_27 - .L_26)
.L_26:
        /*007c*/ 	.word	0x00000000
        /*0080*/ 	.short	0x000e
        /*0082*/ 	.short	0x0070
        /*0084*/ 	.byte	0x00, 0xf4, 0x21, 0x00


	//----- nvinfo : EIATTR_KPARAM_INFO
	.align		4
.L_27:
        /*0088*/ 	.byte	0x04, 0x17
        /*008a*/ 	.short	(.L_29 - .L_28)
.L_28:
        /*008c*/ 	.word	0x00000000
        /*0090*/ 	.short	0x000d
        /*0092*/ 	.short	0x0068
        /*0094*/ 	.byte	0x00, 0xf4, 0x21, 0x00


	//----- nvinfo : EIATTR_KPARAM_INFO
	.align		4
.L_29:
        /*0098*/ 	.byte	0x04, 0x17
        /*009a*/ 	.short	(.L_31 - .L_30)
.L_30:
        /*009c*/ 	.word	0x00000000
        /*00a0*/ 	.short	0x000c
        /*00a2*/ 	.short	0x0060
        /*00a4*/ 	.byte	0x00, 0xf4, 0x21, 0x00


	//----- nvinfo : EIATTR_KPARAM_INFO
	.align		4
.L_31:
        /*00a8*/ 	.byte	0x04, 0x17
        /*00aa*/ 	.short	(.L_33 - .L_32)
.L_32:
        /*00ac*/ 	.word	0x00000000
        /*00b0*/ 	.short	0x000b
        /*00b2*/ 	.short	0x0058
        /*00b4*/ 	.byte	0x00, 0xf4, 0x21, 0x00


	//----- nvinfo : EIATTR_KPARAM_INFO
	.align		4
.L_33:
        /*00b8*/ 	.byte	0x04, 0x17
        /*00ba*/ 	.short	(.L_35 - .L_34)
.L_34:
        /*00bc*/ 	.word	0x00000000
        /*00c0*/ 	.short	0x000a
        /*00c2*/ 	.short	0x0050
        /*00c4*/ 	.byte	0x00, 0xf4, 0x21, 0x00


	//----- nvinfo : EIATTR_KPARAM_INFO
	.align		4
.L_35:
        /*00c8*/ 	.byte	0x04, 0x17
        /*00ca*/ 	.short	(.L_37 - .L_36)
.L_36:
        /*00cc*/ 	.word	0x00000000
        /*00d0*/ 	.short	0x0009
        /*00d2*/ 	.short	0x0048
        /*00d4*/ 	.byte	0x00, 0xf4, 0x21, 0x00


	//----- nvinfo : EIATTR_KPARAM_INFO
	.align		4
.L_37:
        /*00d8*/ 	.byte	0x04, 0x17
        /*00da*/ 	.short	(.L_39 - .L_38)
.L_38:
        /*00dc*/ 	.word	0x00000000
        /*00e0*/ 	.short	0x0008
        /*00e2*/ 	.short	0x0040
        /*00e4*/ 	.byte	0x00, 0xf4, 0x21, 0x00


	//----- nvinfo : EIATTR_KPARAM_INFO
	.align		4
.L_39:
        /*00e8*/ 	.byte	0x04, 0x17
        /*00ea*/ 	.short	(.L_41 - .L_40)
.L_40:
        /*00ec*/ 	.word	0x00000000
        /*00f0*/ 	.short	0x0007
        /*00f2*/ 	.short	0x0038
        /*00f4*/ 	.byte	0x00, 0xf4, 0x21, 0x00


	//----- nvinfo : EIATTR_KPARAM_INFO
	.align		4
.L_41:
        /*00f8*/ 	.byte	0x04, 0x17
        /*00fa*/ 	.short	(.L_43 - .L_42)
.L_42:
        /*00fc*/ 	.word	0x00000000
        /*0100*/ 	.short	0x0006
        /*0102*/ 	.short	0x0030
        /*0104*/ 	.byte	0x00, 0xf4, 0x21, 0x00


	//----- nvinfo : EIATTR_KPARAM_INFO
	.align		4
.L_43:
        /*0108*/ 	.byte	0x04, 0x17
        /*010a*/ 	.short	(.L_45 - .L_44)
.L_44:
        /*010c*/ 	.word	0x00000000
        /*0110*/ 	.short	0x0005
        /*0112*/ 	.short	0x0028
        /*0114*/ 	.byte	0x00, 0xf4, 0x21, 0x00


	//----- nvinfo : EIATTR_KPARAM_INFO
	.align		4
.L_45:
        /*0118*/ 	.byte	0x04, 0x17
        /*011a*/ 	.short	(.L_47 - .L_46)
.L_46:
        /*011c*/ 	.word	0x00000000
        /*0120*/ 	.short	0x0004
        /*0122*/ 	.short	0x0020
        /*0124*/ 	.byte	0x00, 0xf4, 0x21, 0x00


	//----- nvinfo : EIATTR_KPARAM_INFO
	.align		4
.L_47:
        /*0128*/ 	.byte	0x04, 0x17
        /*012a*/ 	.short	(.L_49 - .L_48)
.L_48:
        /*012c*/ 	.word	0x00000000
        /*0130*/ 	.short	0x0003
        /*0132*/ 	.short	0x0018
        /*0134*/ 	.byte	0x00, 0xf4, 0x21, 0x00


	//----- nvinfo : EIATTR_KPARAM_INFO
	.align		4
.L_49:
        /*0138*/ 	.byte	0x04, 0x17
        /*013a*/ 	.short	(.L_51 - .L_50)
.L_50:
        /*013c*/ 	.word	0x00000000
        /*0140*/ 	.short	0x0002
        /*0142*/ 	.short	0x0010
        /*0144*/ 	.byte	0x00, 0xf4, 0x21, 0x00


	//----- nvinfo : EIATTR_KPARAM_INFO
	.align		4
.L_51:
        /*0148*/ 	.byte	0x04, 0x17
        /*014a*/ 	.short	(.L_53 - .L_52)
.L_52:
        /*014c*/ 	.word	0x00000000
        /*0150*/ 	.short	0x0001
        /*0152*/ 	.short	0x0008
        /*0154*/ 	.byte	0x00, 0xf4, 0x21, 0x00


	//----- nvinfo : EIATTR_KPARAM_INFO
	.align		4
.L_53:
        /*0158*/ 	.byte	0x04, 0x17
        /*015a*/ 	.short	(.L_55 - .L_54)
.L_54:
        /*015c*/ 	.word	0x00000000
        /*0160*/ 	.short	0x0000
        /*0162*/ 	.short	0x0000
        /*0164*/ 	.byte	0x00, 0xf4, 0x21, 0x00


	//----- nvinfo : EIATTR_SPARSE_MMA_MASK
	.align		4
.L_55:
        /*0168*/ 	.byte	0x03, 0x50
        /*016a*/ 	.short	0x0000


	//----- nvinfo : EIATTR_MAXREG_COUNT
	.align		4
        /*016c*/ 	.byte	0x03, 0x1b
        /*016e*/ 	.short	0x00ff


	//----- nvinfo : EIATTR_EXIT_INSTR_OFFSETS
	.align		4
        /*0170*/ 	.byte	0x04, 0x1c
        /*0172*/ 	.short	(.L_57 - .L_56)


	//   ....[0]....
.L_56:
        /*0174*/ 	.word	0x000012b0


	//   ....[1]....
        /*0178*/ 	.word	0x000012d0


	//----- nvinfo : EIATTR_REQNTID
	.align		4
.L_57:
        /*017c*/ 	.byte	0x04, 0x10
        /*017e*/ 	.short	(.L_59 - .L_58)
.L_58:
        /*0180*/ 	.word	0x00000100
        /*0184*/ 	.word	0x00000001
        /*0188*/ 	.word	0x00000001


	//----- nvinfo : EIATTR_CBANK_PARAM_SIZE
	.align		4
.L_59:
        /*018c*/ 	.byte	0x03, 0x19
        /*018e*/ 	.short	0x00ac


	//----- nvinfo : EIATTR_PARAM_CBANK
	.align		4
        /*0190*/ 	.byte	0x04, 0x0a
        /*0192*/ 	.short	(.L_61 - .L_60)
	.align		4
.L_60:
        /*0194*/ 	.word	index@(.nv.constant0.triton_poi_fused_cat_29)
        /*0198*/ 	.short	0x0210
        /*019a*/ 	.short	0x00ac


	//----- nvinfo : EIATTR_SW_WAR
	.align		4
.L_61:
        /*019c*/ 	.byte	0x04, 0x36
        /*019e*/ 	.short	(.L_63 - .L_62)
.L_62:
        /*01a0*/ 	.word	0x00000008
.L_63:


//--------------------- .nv.callgraph             --------------------------
	.section	.nv.callgraph,"",@"SHT_CUDA_CALLGRAPH"
	.align	4
	.sectionentsize	8
	.align		4
        /*0000*/ 	.word	0x00000000
	.align		4
        /*0004*/ 	.word	0xffffffff
	.align		4
        /*0008*/ 	.word	0x00000000
	.align		4
        /*000c*/ 	.word	0xfffffffe
	.align		4
        /*0010*/ 	.word	0x00000000
	.align		4
        /*0014*/ 	.word	0xfffffffd
	.align		4
        /*0018*/ 	.word	0x00000000
	.align		4
        /*001c*/ 	.word	0xfffffffc


//--------------------- .nv.constant4             --------------------------
	.section	.nv.constant4,"a",@progbits
	.align	8
	.align		8
.nv.constant4:
        /*0000*/ 	.dword	_$_str
	.align		8
        /*0008*/ 	.dword	_$_str_$_2


//--------------------- .text.triton_poi_fused_cat_29 --------------------------
	.section	.text.triton_poi_fused_cat_29,"ax",@progbits
	.align	128
        .global         triton_poi_fused_cat_29
        .type           triton_poi_fused_cat_29,@function
        .size           triton_poi_fused_cat_29,(.L_x_1 - triton_poi_fused_cat_29)
        .other          triton_poi_fused_cat_29,@"STO_CUDA_ENTRY STV_DEFAULT"
triton_poi_fused_cat_29:
.text.triton_poi_fused_cat_29:
[----:B------:R-:W0:Y:S01]  /*0000*/  LDC R1, c[0x0][0x28] ;  /* 0x00000a00ff017b82 */ /* 0x000e220000000800 */
[----:B------:R-:W1:Y:S01]  /*0010*/  S2R R0, SR_TID.X ;  /* 0x0000000000007919 */ /* 0x000e620000002100 */
[----:B------:R-:W-:-:S06]  /*0020*/  CS2R R26, SRZ ;  /* 0x00000000001a7805 */ /* 0x000fcc000001ff00 */
[----:B------:R-:W2:Y:S01]  /*0030*/  LDC.64 R8, c[0x0][0x268] ;  /* 0x00009a00ff087b82 */ /* 0x000ea20000000a00 */
[----:B------:R-:W-:Y:S01]  /*0040*/  ULDC.64 UR4, c[0x0][0x208] ;  /* 0x0000820000047ab9 */ /* 0x000fe20000000a00 */
[----:B------:R-:W3:Y:S01]  /*0050*/  S2R R3, SR_CTAID.X ;  /* 0x0000000000037919 */ /* 0x000ee20000002500 */
[----:B------:R-:W-:-:S05]  /*0060*/  ULDC.64 UR6, c[0x0][0x260] ;  /* 0x0000980000067ab9 */ /* 0x000fca0000000a00 */
[----:B------:R-:W4:Y:S08]  /*0070*/  LDC.64 R20, c[0x0][0x278] ;  /* 0x00009e00ff147b82 */ /* 0x000f300000000a00 */
[----:B------:R-:W5:Y:S08]  /*0080*/  LDC.64 R12, c[0x0][0x270] ;  /* 0x00009c00ff0c7b82 */ /* 0x000f700000000a00 */
[----:B------:R-:W2:Y:S01]  /*0090*/  LDC.64 R22, c[0x0][0x280] ;  /* 0x0000a000ff167b82 */ /* 0x000ea20000000a00 */
[----:B-1----:R-:W-:Y:S01]  /*00a0*/  IMAD.SHL.U32 R0, R0, 0x2, RZ ;  /* 0x0000000200007824 */ /* 0x002fe200078e00ff */
[----:B------:R-:W-:-:S02]  /*00b0*/  CS2R R16, SRZ ;  /* 0x0000000000107805 */ /* 0x000fc4000001ff00 */
[----:B------:R-:W-:Y:S02]  /*00c0*/  CS2R R14, SRZ ;  /* 0x00000000000e7805 */ /* 0x000fe4000001ff00 */
[----:B------:R-:W-:Y:S02]  /*00d0*/  CS2R R18, SRZ ;  /* 0x0000000000127805 */ /* 0x000fe4000001ff00 */
[----:B------:R-:W1:Y:S01]  /*00e0*/  LDC.64 R40, c[0x0][0x218] ;  /* 0x00008600ff287b82 */ /* 0x000e620000000a00 */
[----:B------:R-:W-:-:S05]  /*00f0*/  LOP3.LUT R0, R0, 0x1fe, RZ, 0xc0, !PT ;  /* 0x000001fe00007812 */ /* 0x000fca00078ec0ff */
[----:B---3--:R-:W-:Y:S02]  /*0100*/  IMAD R4, R3, 0x200, R0 ;  /* 0x0000020003047824 */ /* 0x008fe400078e0200 */
[----:B------:R-:W3:Y:S03]  /*0110*/  LDC.64 R2, c[0x0][0x220] ;  /* 0x00008800ff027b82 */ /* 0x000ee60000000a00 */
[----:B------:R-:W-:-:S04]  /*0120*/  SHF.R.S32.HI R5, RZ, 0x1f, R4 ;  /* 0x0000001fff057819 */ /* 0x000fc80000011404 */
[----:B------:R-:W-:Y:S01]  /*0130*/  LEA.HI R0, R5, R4, RZ, 0x8 ;  /* 0x0000000405007211 */ /* 0x000fe200078f40ff */
[----:B------:R-:W1:Y:S03]  /*0140*/  LDC.64 R52, c[0x0][0x228] ;  /* 0x00008a00ff347b82 */ /* 0x000e660000000a00 */
[----:B------:R-:W-:Y:S02]  /*0150*/  LOP3.LUT R5, R0, 0xffffff00, RZ, 0xc0, !PT ;  /* 0xffffff0000057812 */ /* 0x000fe400078ec0ff */
[----:B------:R-:W-:-:S03]  /*0160*/  SHF.R.S32.HI R7, RZ, 0x8, R0 ;  /* 0x00000008ff077819 */ /* 0x000fc60000011400 */
[----:B------:R-:W-:Y:S01]  /*0170*/  IMAD.IADD R6, R4, 0x1, -R5 ;  /* 0x0000000104067824 */ /* 0x000fe200078e0a05 */
[----:B------:R-:W1:Y:S01]  /*0180*/  LDC.64 R42, c[0x0][0x230] ;  /* 0x00008c00ff2a7b82 */ /* 0x000e620000000a00 */
[----:B------:R-:W-:Y:S02]  /*0190*/  IMAD R11, R7, 0x60, RZ ;  /* 0x00000060070b7824 */ /* 0x000fe400078e02ff */
[C---:B------:R-:W-:Y:S01]  /*01a0*/  VIADD R0, R6.reuse, 0xffffff80 ;  /* 0xffffff8006007836 */ /* 0x040fe20000000000 */
[C---:B------:R-:W-:Y:S01]  /*01b0*/  ISETP.GE.AND P1, PT, R6.reuse, 0x40, PT ;  /* 0x000000400600780c */ /* 0x040fe20003f26270 */
[----:B---3--:R-:W-:-:S03]  /*01c0*/  IMAD.WIDE R2, R6, 0x4, R2 ;  /* 0x0000000406027825 */ /* 0x008fc600078e0202 */
[----:B------:R-:W-:Y:S01]  /*01d0*/  ISETP.LT.AND P3, PT, R4, 0x132400, !P1 ;  /* 0x001324000400780c */ /* 0x000fe20004f61270 */
[----:B------:R-:W3:Y:S01]  /*01e0*/  LDC.64 R36, c[0x0][0x210] ;  /* 0x00008400ff247b82 */ /* 0x000ee20000000a00 */
[----:B------:R-:W-:Y:S02]  /*01f0*/  SHF.R.S32.HI R28, RZ, 0x1f, R6 ;  /* 0x0000001fff1c7819 */ /* 0x000fe40000011406 */
[----:B------:R-:W-:Y:S02]  /*0200*/  IADD3 R10, P0, R6, R11, RZ ;  /* 0x0000000b060a7210 */ /* 0x000fe40007f1e0ff */
[----:B------:R-:W-:Y:S01]  /*0210*/  ISETP.GE.U32.AND P2, PT, R0, 0x60, PT ;  /* 0x000000600000780c */ /* 0x000fe20003f46070 */
[----:B----4-:R-:W-:Y:S01]  /*0220*/  IMAD.WIDE R20, R6, 0x4, R20 ;  /* 0x0000000406147825 */ /* 0x010fe200078e0214 */
[----:B------:R-:W-:-:S05]  /*0230*/  P2R R5, PR, RZ, 0x2 ;  /* 0x00000002ff057803 */ /* 0x000fca0000000000 */
[----:B------:R4:W3:Y:S01]  /*0240*/  @P3 LDG.E.EL.64 R26, desc[UR4][R2.64] ;  /* 0x00000004021a3981 */ /* 0x0008e2000c2e1b00 */
[----:B------:R-:W-:Y:S01]  /*0250*/  LEA.HI.X.SX32 R11, R11, R28, 0x1, P0 ;  /* 0x0000001c0b0b7211 */ /* 0x000fe200000f0eff */
[----:B-----5:R-:W-:Y:S01]  /*0260*/  IMAD.WIDE R12, R6, 0x4, R12 ;  /* 0x00000004060c7825 */ /* 0x020fe200078e020c */
[----:B------:R-:W-:Y:S02]  /*0270*/  ISETP.LT.AND P0, PT, R4, 0x132400, !P2 ;  /* 0x001324000400780c */ /* 0x000fe40005701270 */
[----:B------:R-:W-:Y:S01]  /*0280*/  LEA R24, P4, R10, UR6, 0x2 ;  /* 0x000000060a187c11 */ /* 0x000fe2000f8810ff */
[----:B0-2---:R-:W-:Y:S01]  /*0290*/  IMAD.WIDE R22, R6, 0x4, R22 ;  /* 0x0000000406167825 */ /* 0x005fe200078e0216 */
[----:B------:R-:W-:Y:S02]  /*02a0*/  CS2R R30, SRZ ;  /* 0x00000000001e7805 */ /* 0x000fe4000001ff00 */
[----:B------:R-:W-:Y:S02]  /*02b0*/  CS2R R32, SRZ ;  /* 0x0000000000207805 */ /* 0x000fe4000001ff00 */
[----:B------:R-:W-:Y:S01]  /*02c0*/  LEA.HI.X R25, R10, UR7, R11, 0x2, P4 ;  /* 0x000000070a197c11 */ /* 0x000fe2000a0f140b */
[----:B----4-:R-:W-:Y:S01]  /*02d0*/  IMAD.WIDE R2, R6, 0x4, R8 ;  /* 0x0000000406027825 */ /* 0x010fe200078e0208 */
[----:B------:R-:W-:-:S02]  /*02e0*/  CS2R R10, SRZ ;  /* 0x00000000000a7805 */ /* 0x000fc4000001ff00 */
[----:B------:R-:W-:Y:S01]  /*02f0*/  CS2R R8, SRZ ;  /* 0x0000000000087805 */ /* 0x000fe2000001ff00 */
[----:B------:R-:W-:Y:S01]  /*0300*/  ULDC.64 UR6, c[0x0][0x238] ;  /* 0x00008e0000067ab9 */ /* 0x000fe20000000a00 */
[C---:B------:R-:W-:Y:S01]  /*0310*/  IMAD.SHL.U32 R39, R7.reuse, 0x40, RZ ;  /* 0x0000004007277824 */ /* 0x040fe200078e00ff */
[----:B------:R-:W-:Y:S01]  /*0320*/  P2R R0, PR, RZ, 0x4 ;  /* 0x00000004ff007803 */ /* 0x000fe20000000000 */
[----:B------:R-:W2:Y:S04]  /*0330*/  @P0 LDG.E.EL.64 R16, desc[UR4][R24.64+-0x200] ;  /* 0xfffe000418100981 */ /* 0x000ea8000c2e1b00 */
[----:B------:R-:W4:Y:S04]  /*0340*/  @P0 LDG.E.EL.64 R14, desc[UR4][R2.64+-0x200] ;  /* 0xfffe0004020e0981 */ /* 0x000f28000c2e1b00 */
[----:B------:R-:W5:Y:S04]  /*0350*/  @P0 LDG.E.EL.64 R18, desc[UR4][R20.64+-0x200] ;  /* 0xfffe000414120981 */ /* 0x000f68000c2e1b00 */
[----:B------:R0:W5:Y:S04]  /*0360*/  @P0 LDG.E.EL.64 R10, desc[UR4][R12.64+-0x200] ;  /* 0xfffe00040c0a0981 */ /* 0x000168000c2e1b00 */
[----:B------:R1:W5:Y:S01]  /*0370*/  @P0 LDG.E.EL.64 R8, desc[UR4][R22.64+-0x200] ;  /* 0xfffe000416080981 */ /* 0x000362000c2e1b00 */
[----:B------:R-:W-:Y:S01]  /*0380*/  IMAD.SHL.U32 R7, R7, 0x20, RZ ;  /* 0x0000002007077824 */ /* 0x000fe200078e00ff */
[----:B0-----:R-:W-:-:S04]  /*0390*/  IADD3 R13, P4, R6, R39, RZ ;  /* 0x00000027060d7210 */ /* 0x001fc80007f9e0ff */
[----:B------:R-:W-:Y:S02]  /*03a0*/  IADD3 R3, P5, R6, R7, RZ ;  /* 0x0000000706037210 */ /* 0x000fe40007fbe0ff */
[-C--:B------:R-:W-:Y:S02]  /*03b0*/  LEA.HI.X.SX32 R20, R39, R28.reuse, 0x1, P4 ;  /* 0x0000001c27147211 */ /* 0x080fe400020f0eff */
[----:B------:R-:W-:Y:S02]  /*03c0*/  LEA.HI.X.SX32 R28, R7, R28, 0x1, P5 ;  /* 0x0000001c071c7211 */ /* 0x000fe400028f0eff */
[----:B------:R-:W-:-:S04]  /*03d0*/  LEA R34, P4, R13, UR6, 0x2 ;  /* 0x000000060d227c11 */ /* 0x000fc8000f8810ff */
[----:B------:R-:W-:Y:S01]  /*03e0*/  LEA.HI.X R35, R13, UR7, R20, 0x2, P4 ;  /* 0x000000070d237c11 */ /* 0x000fe2000a0f1414 */
[----:B------:R-:W-:Y:S01]  /*03f0*/  IMAD.MOV.U32 R20, RZ, RZ, 0x3e800000 ;  /* 0x3e800000ff147424 */ /* 0x000fe200078e00ff */
[----:B------:R-:W-:Y:S01]  /*0400*/  ULDC.64 UR6, c[0x0][0x288] ;  /* 0x0000a20000067ab9 */ /* 0x000fe20000000a00 */
[----:B------:R-:W-:Y:S02]  /*0410*/  ISETP.GT.AND P1, PT, R6, 0xdf, PT ;  /* 0x000000df0600780c */ /* 0x000fe40003f24270 */
[----:B-1----:R-:W-:Y:S02]  /*0420*/  CS2R R22, SRZ ;  /* 0x0000000000167805 */ /* 0x002fe4000001ff00 */
[----:B---3--:R-:W-:-:S05]  /*0430*/  SEL R27, R27, RZ, P3 ;  /* 0x000000ff1b1b7207 */ /* 0x008fca0001800000 */
[----:B------:R-:W-:-:S04]  /*0440*/  FADD R27, R27, 0.0010000000474974513054 ;  /* 0x3a83126f1b1b7421 */ /* 0x000fc80000000000 */
[----:B------:R-:W0:Y:S01]  /*0450*/  MUFU.SQRT R12, R27 ;  /* 0x0000001b000c7308 */ /* 0x000e220000002000 */
[----:B--2---:R-:W-:Y:S02]  /*0460*/  SEL R47, R16, RZ, P0 ;  /* 0x000000ff102f7207 */ /* 0x004fe40000000000 */
[----:B----4-:R-:W-:Y:S02]  /*0470*/  SEL R44, R14, RZ, P0 ;  /* 0x000000ff0e2c7207 */ /* 0x010fe40000000000 */
[----:B0-----:R-:W-:Y:S02]  /*0480*/  FSETP.GT.AND P5, PT, R12, 8.50705917302346158658e+37, PT ;  /* 0x7e8000000c00780b */ /* 0x001fe40003fa4000 */
[----:B-----5:R-:W-:Y:S02]  /*0490*/  SEL R14, R18, RZ, P0 ;  /* 0x000000ff120e7207 */ /* 0x020fe40000000000 */
[----:B------:R-:W-:Y:S02]  /*04a0*/  SEL R16, R19, RZ, P0 ;  /* 0x000000ff13107207 */ /* 0x000fe40000000000 */
[----:B------:R-:W0:Y:S01]  /*04b0*/  LDC.64 R18, c[0x0][0x298] ;  /* 0x0000a600ff127b82 */ /* 0x000e220000000a00 */
[----:B------:R-:W-:-:S02]  /*04c0*/  SEL R45, R10, RZ, P0 ;  /* 0x000000ff0a2d7207 */ /* 0x000fc40000000000 */
[----:B------:R-:W-:Y:S02]  /*04d0*/  SEL R10, R11, RZ, P0 ;  /* 0x000000ff0b0a7207 */ /* 0x000fe40000000000 */
[----:B------:R-:W-:Y:S02]  /*04e0*/  SEL R46, R17, RZ, P0 ;  /* 0x000000ff112e7207 */ /* 0x000fe40000000000 */
[----:B------:R-:W-:Y:S02]  /*04f0*/  SEL R15, R15, RZ, P0 ;  /* 0x000000ff0f0f7207 */ /* 0x000fe40000000000 */
[----:B------:R-:W-:Y:S02]  /*0500*/  SEL R7, R8, RZ, P0 ;  /* 0x000000ff08077207 */ /* 0x000fe40000000000 */
[----:B------:R-:W-:Y:S02]  /*0510*/  SEL R11, R9, RZ, P0 ;  /* 0x000000ff090b7207 */ /* 0x000fe40000000000 */
[C---:B------:R-:W-:Y:S01]  /*0520*/  FSETP.GEU.AND P0, PT, R12.reuse, 1.175494350822287508e-38, PT ;  /* 0x008000000c00780b */ /* 0x040fe20003f0e000 */
[----:B------:R-:W-:Y:S01]  /*0530*/  @P5 FMUL R12, R12, 0.25 ;  /* 0x3e8000000c0c5820 */ /* 0x000fe20000400000 */
[----:B------:R-:W-:-:S02]  /*0540*/  FSEL R48, R20, 1, P5 ;  /* 0x3f80000014307808 */ /* 0x000fc40002800000 */
[----:B------:R-:W-:-:S04]  /*0550*/  LEA R24, P5, R3, UR6, 0x2 ;  /* 0x0000000603187c11 */ /* 0x000fc8000f8a10ff */
[----:B------:R-:W-:Y:S02]  /*0560*/  LEA.HI.X R25, R3, UR7, R28, 0x2, P5 ;  /* 0x0000000703197c11 */ /* 0x000fe4000a8f141c */
[----:B------:R-:W-:Y:S01]  /*0570*/  ISETP.LT.AND P5, PT, R4, 0x132400, P1 ;  /* 0x001324000400780c */ /* 0x000fe20000fa1270 */
[----:B0-----:R-:W-:-:S12]  /*0580*/  IMAD.WIDE R8, R6, 0x4, R18 ;  /* 0x0000000406087825 */ /* 0x001fd800078e0212 */
[----:B------:R-:W2:Y:S01]  /*0590*/  @P5 LDG.E.EL.64 R22, desc[UR4][R8.64+-0x380] ;  /* 0xfffc800408165981 */ /* 0x000ea2000c2e1b00 */
[----:B------:R-:W-:-:S05]  /*05a0*/  SEL R26, R26, RZ, P3 ;  /* 0x000000ff1a1a7207 */ /* 0x000fca0001800000 */
[----:B------:R-:W-:-:S04]  /*05b0*/  FADD R26, R26, 0.0010000000474974513054 ;  /* 0x3a83126f1a1a7421 */ /* 0x000fc80000000000 */
[----:B------:R0:W1:Y:S01]  /*05c0*/  MUFU.SQRT R2, R26 ;  /* 0x0000001a00027308 */ /* 0x0000620000002000 */
[----:B------:R-:W-:Y:S01]  /*05d0*/  LOP3.LUT R3, R6, 0xffffffc0, RZ, 0xc0, !PT ;  /* 0xffffffc006037812 */ /* 0x000fe200078ec0ff */
[----:B0-----:R-:W0:Y:S01]  /*05e0*/  LDC.64 R26, c[0x0][0x248] ;  /* 0x00009200ff1a7b82 */ /* 0x001e220000000a00 */
[C---:B-1----:R-:W-:Y:S02]  /*05f0*/  FSETP.GT.AND P6, PT, R2.reuse, 8.50705917302346158658e+37, PT ;  /* 0x7e8000000200780b */ /* 0x042fe40003fc4000 */
[----:B------:R-:W-:Y:S01]  /*0600*/  FSETP.GEU.AND P4, PT, R2, 1.175494350822287508e-38, PT ;  /* 0x008000000200780b */ /* 0x000fe20003f8e000 */
[----:B------:R-:W-:Y:S01]  /*0610*/  @!P0 FMUL R12, R12, 16777216 ;  /* 0x4b8000000c0c8820 */ /* 0x000fe20000400000 */
[----:B------:R-:W-:Y:S01]  /*0620*/  FSEL R49, R20, 1, P6 ;  /* 0x3f80000014317808 */ /* 0x000fe20003000000 */
[----:B------:R-:W-:Y:S01]  /*0630*/  @!P0 FMUL R48, R48, 16777216 ;  /* 0x4b80000030308820 */ /* 0x000fe20000400000 */
[----:B------:R-:W-:-:S07]  /*0640*/  ISETP.NE.AND P0, PT, R3, 0x40, PT ;  /* 0x000000400300780c */ /* 0x000fce0003f05270 */
[----:B------:R-:W-:Y:S02]  /*0650*/  @P6 FMUL R2, R2, 0.25 ;  /* 0x3e80000002026820 */ /* 0x000fe40000400000 */
[----:B------:R-:W-:Y:S02]  /*0660*/  @!P4 FMUL R49, R49, 16777216 ;  /* 0x4b8000003131c820 */ /* 0x000fe40000400000 */
[----:B------:R-:W-:Y:S01]  /*0670*/  @!P4 FMUL R2, R2, 16777216 ;  /* 0x4b8000000202c820 */ /* 0x000fe20000400000 */
[----:B------:R-:W-:Y:S01]  /*0680*/  ISETP.LT.AND P4, PT, R4, 0x132400, !P0 ;  /* 0x001324000400780c */ /* 0x000fe20004781270 */
[----:B0-----:R-:W-:Y:S01]  /*0690*/  IMAD.WIDE R26, R6, 0x4, R26 ;  /* 0x00000004061a7825 */ /* 0x001fe200078e021a */
[----:B--2---:R-:W-:Y:S02]  /*06a0*/  SEL R22, R22, RZ, P5 ;  /* 0x000000ff16167207 */ /* 0x004fe40002800000 */
[----:B------:R-:W-:-:S03]  /*06b0*/  SEL R23, R23, RZ, P5 ;  /* 0x000000ff17177207 */ /* 0x000fc60002800000 */
[----:B------:R-:W-:Y:S02]  /*06c0*/  FADD R22, R22, 0.0010000000474974513054 ;  /* 0x3a83126f16167421 */ /* 0x000fe40000000000 */
[----:B------:R-:W-:Y:S02]  /*06d0*/  FADD R23, R23, 0.0010000000474974513054 ;  /* 0x3a83126f17177421 */ /* 0x000fe40000000000 */
[----:B------:R-:W0:Y:S08]  /*06e0*/  MUFU.SQRT R13, R22 ;  /* 0x00000016000d7308 */ /* 0x000e300000002000 */
[----:B------:R1:W2:Y:S02]  /*06f0*/  MUFU.SQRT R17, R23 ;  /* 0x0000001700117308 */ /* 0x0002a40000002000 */
[----:B-1----:R-:W-:-:S06]  /*0700*/  CS2R R22, SRZ ;  /* 0x0000000000167805 */ /* 0x002fcc000001ff00 */
[----:B------:R-:W3:Y:S01]  /*0710*/  @P4 LDG.E.EL.64 R22, desc[UR4][R26.64+-0x100] ;  /* 0xffff00041a164981 */ /* 0x000ee2000c2e1b00 */
[C---:B0-----:R-:W-:Y:S02]  /*0720*/  FSETP.GT.AND P6, PT, R13.reuse, 8.50705917302346158658e+37, PT ;  /* 0x7e8000000d00780b */ /* 0x041fe40003fc4000 */
[----:B------:R-:W-:Y:S01]  /*0730*/  CS2R R28, SRZ ;  /* 0x00000000001c7805 */ /* 0x000fe2000001ff00 */
[----:B------:R-:W-:Y:S01]  /*0740*/  IMAD.WIDE R40, R6, 0x4, R40 ;  /* 0x0000000406287825 */ /* 0x000fe200078e0228 */
[----:B------:R-:W-:-:S04]  /*0750*/  FSETP.GEU.AND P1, PT, R13, 1.175494350822287508e-38, PT ;  /* 0x008000000d00780b */ /* 0x000fc80003f2e000 */
[----:B------:R0:W4:Y:S01]  /*0760*/  @P3 LDG.E.EL.64 R28, desc[UR4][R40.64] ;  /* 0x00000004281c3981 */ /* 0x000122000c2e1b00 */
[----:B------:R-:W-:Y:S01]  /*0770*/  FSEL R19, R20, 1, P6 ;  /* 0x3f80000014137808 */ /* 0x000fe20003000000 */
[----:B------:R-:W-:-:S04]  /*0780*/  IMAD.WIDE R52, R6, 0x4, R52 ;  /* 0x0000000406347825 */ /* 0x000fc800078e0234 */
[----:B------:R-:W-:Y:S01]  /*0790*/  @P6 FMUL R13, R13, 0.25 ;  /* 0x3e8000000d0d6820 */ /* 0x000fe20000400000 */
[----:B0-----:R-:W0:Y:S01]  /*07a0*/  LDC.64 R40, c[0x0][0x250] ;  /* 0x00009400ff287b82 */ /* 0x001e220000000a00 */
[C---:B--2---:R-:W-:Y:S01]  /*07b0*/  FSETP.GT.AND P6, PT, R17.reuse, 8.50705917302346158658e+37, PT ;  /* 0x7e8000001100780b */ /* 0x044fe20003fc4000 */
[----:B------:R-:W2:Y:S01]  /*07c0*/  @P3 LDG.E.EL.64 R30, desc[UR4][R52.64] ;  /* 0x00000004341e3981 */ /* 0x000ea2000c2e1b00 */
[----:B------:R-:W-:Y:S01]  /*07d0*/  P2R R21, PR, RZ, 0x2 ;  /* 0x00000002ff157803 */ /* 0x000fe20000000000 */
[C---:B------:R-:W-:Y:S01]  /*07e0*/  IMAD.IADD R39, R6.reuse, 0x1, R39 ;  /* 0x0000000106277824 */ /* 0x040fe200078e0227 */
[----:B------:R-:W-:Y:S01]  /*07f0*/  FSETP.GEU.AND P1, PT, R17, 1.175494350822287508e-38, PT ;  /* 0x008000001100780b */ /* 0x000fe20003f2e000 */
[----:B------:R-:W-:Y:S01]  /*0800*/  IMAD.WIDE R42, R6, 0x4, R42 ;  /* 0x00000004062a7825 */ /* 0x000fe200078e022a */
[----:B------:R-:W-:-:S03]  /*0810*/  FSEL R18, R20, 1, P6 ;  /* 0x3f80000014127808 */ /* 0x000fc60003000000 */
[----:B------:R-:W-:Y:S01]  /*0820*/  IMAD.WIDE R36, R39, 0x4, R36 ;  /* 0x0000000427247825 */ /* 0x000fe200078e0224 */
[----:B------:R-:W-:Y:S01]  /*0830*/  CS2R R38, SRZ ;  /* 0x0000000000267805 */ /* 0x000fe2000001ff00 */
[----:B------:R1:W5:Y:S02]  /*0840*/  @P3 LDG.E.EL.64 R32, desc[UR4][R42.64] ;  /* 0x000000042a203981 */ /* 0x000364000c2e1b00 */
[----:B------:R-:W-:Y:S01]  /*0850*/  @P6 FMUL R17, R17, 0.25 ;  /* 0x3e80000011116820 */ /* 0x000fe20000400000 */
[----:B------:R-:W-:Y:S02]  /*0860*/  CS2R R26, SRZ ;  /* 0x00000000001a7805 */ /* 0x000fe4000001ff00 */
[----:B------:R0:W2:Y:S01]  /*0870*/  @P3 LDG.E.EL.64 R38, desc[UR4][R36.64] ;  /* 0x0000000424263981 */ /* 0x0000a2000c2e1b00 */
[----:B------:R-:W-:-:S03]  /*0880*/  P2R R8, PR, RZ, 0x20 ;  /* 0x00000020ff087803 */ /* 0x000fc60000000000 */
[----:B------:R0:W2:Y:S01]  /*0890*/  @P4 LDG.E.EL.64 R26, desc[UR4][R34.64+-0x100] ;  /* 0xffff0004221a4981 */ /* 0x0000a2000c2e1b00 */
[----:B-1----:R-:W-:Y:S01]  /*08a0*/  CS2R R42, SRZ ;  /* 0x00000000002a7805 */ /* 0x002fe2000001ff00 */
[----:B0-----:R-:W-:-:S04]  /*08b0*/  IMAD.WIDE R40, R6, 0x4, R40 ;  /* 0x0000000406287825 */ /* 0x001fc800078e0228 */
[----:B------:R-:W-:Y:S01]  /*08c0*/  FADD R37, R45, 0.0010000000474974513054 ;  /* 0x3a83126f2d257421 */ /* 0x000fe20000000000 */
[----:B------:R0:W2:Y:S01]  /*08d0*/  @P4 LDG.E.EL.64 R42, desc[UR4][R40.64+-0x100] ;  /* 0xffff0004282a4981 */ /* 0x0000a2000c2e1b00 */
[----:B------:R-:W1:Y:S02]  /*08e0*/  LDC.64 R34, c[0x0][0x240] ;  /* 0x00009000ff227b82 */ /* 0x000e640000000a00 */
[----:B------:R-:W-:Y:S01]  /*08f0*/  MUFU.SQRT R45, R37 ;  /* 0x00000025002d7308 */ /* 0x000fe20000002000 */
[----:B------:R-:W-:Y:S01]  /*0900*/  P2R R9, PR, RZ, 0x2 ;  /* 0x00000002ff097803 */ /* 0x000fe20000000000 */
[----:B0-----:R-:W-:-:S06]  /*0910*/  FADD R40, R10, 0.0010000000474974513054 ;  /* 0x3a83126f0a287421 */ /* 0x001fcc0000000000 */
[----:B------:R-:W0:Y:S01]  /*0920*/  MUFU.SQRT R10, R40 ;  /* 0x00000028000a7308 */ /* 0x000e220000002000 */
[----:B------:R-:W-:Y:S02]  /*0930*/  P2R R3, PR, RZ, 0x1 ;  /* 0x00000001ff037803 */ /* 0x000fe40000000000 */
[----:B------:R-:W-:-:S04]  /*0940*/  ISETP.NE.AND P0, PT, R9, RZ, PT ;  /* 0x000000ff0900720c */ /* 0x000fc80003f05270 */
[----:B------:R-:W-:Y:S02]  /*0950*/  P2R R9, PR, RZ, 0x1 ;  /* 0x00000001ff097803 */ /* 0x000fe40000000000 */
[----:B------:R-:W-:-:S04]  /*0960*/  ISETP.NE.AND P0, PT, R21, RZ, PT ;  /* 0x000000ff1500720c */ /* 0x000fc80003f05270 */
[----:B------:R-:W-:Y:S02]  /*0970*/  P2R R21, PR, RZ, 0x1 ;  /* 0x00000001ff157803 */ /* 0x000fe40000000000 */
[----:B0-----:R-:W-:Y:S01]  /*0980*/  FSETP.GT.AND P0, PT, R10, 8.50705917302346158658e+37, PT ;  /* 0x7e8000000a00780b */ /* 0x001fe20003f04000 */
[----:B-1----:R-:W-:Y:S01]  /*0990*/  IMAD.WIDE R34, R6, 0x4, R34 ;  /* 0x0000000406227825 */ /* 0x002fe200078e0222 */
[----:B------:R-:W-:Y:S01]  /*09a0*/  FSETP.GEU.AND P1, PT, R45, 1.175494350822287508e-38, PT ;  /* 0x008000002d00780b */ /* 0x000fe20003f2e000 */
[----:B------:R-:W0:Y:S02]  /*09b0*/  MUFU.RCP R2, R2 ;  /* 0x0000000200027308 */ /* 0x000e240000001000 */
[----:B0-----:R-:W-:Y:S01]  /*09c0*/  FMUL R49, R2, R49 ;  /* 0x0000003102317220 */ /* 0x001fe20000400000 */
[----:B---3--:R-:W-:-:S05]  /*09d0*/  SEL R22, R22, RZ, P4 ;  /* 0x000000ff16167207 */ /* 0x008fca0002000000 */
[----:B------:R-:W-:-:S04]  /*09e0*/  FADD R22, R22, 0.0010000000474974513054 ;  /* 0x3a83126f16167421 */ /* 0x000fc80000000000 */
[----:B------:R-:W0:Y:S01]  /*09f0*/  MUFU.SQRT R51, R22 ;  /* 0x0000001600337308 */ /* 0x000e220000002000 */
[----:B------:R-:W-:-:S05]  /*0a00*/  SEL R23, R23, RZ, P4 ;  /* 0x000000ff17177207 */ /* 0x000fca0002000000 */
[----:B------:R-:W-:-:S04]  /*0a10*/  FADD R53, R23, 0.0010000000474974513054 ;  /* 0x3a83126f17357421 */ /* 0x000fc80000000000 */
[----:B------:R-:W1:Y:S01]  /*0a20*/  MUFU.SQRT R52, R53 ;  /* 0x0000003500347308 */ /* 0x000e620000002000 */
[C---:B0-----:R-:W-:Y:S02]  /*0a30*/  FSETP.GT.AND P6, PT, R51.reuse, 8.50705917302346158658e+37, PT ;  /* 0x7e8000003300780b */ /* 0x041fe40003fc4000 */
[----:B------:R-:W-:Y:S02]  /*0a40*/  FSETP.GEU.AND P5, PT, R51, 1.175494350822287508e-38, PT ;  /* 0x008000003300780b */ /* 0x000fe40003fae000 */
[----:B------:R-:W-:-:S09]  /*0a50*/  FSEL R50, R20, 1, P6 ;  /* 0x3f80000014327808 */ /* 0x000fd20003000000 */
[----:B------:R-:W-:Y:S01]  /*0a60*/  @P6 FMUL R51, R51, 0.25 ;  /* 0x3e80000033336820 */ /* 0x000fe20000400000 */
[C---:B-1----:R-:W-:Y:S02]  /*0a70*/  FSETP.GT.AND P6, PT, R52.reuse, 8.50705917302346158658e+37, PT ;  /* 0x7e8000003400780b */ /* 0x042fe40003fc4000 */
[----:B------:R-:W-:Y:S02]  /*0a80*/  FSETP.GEU.AND P2, PT, R52, 1.175494350822287508e-38, PT ;  /* 0x008000003400780b */ /* 0x000fe40003f4e000 */
[----:B------:R-:W-:Y:S02]  /*0a90*/  FSEL R36, R20, 1, P6 ;  /* 0x3f80000014247808 */ /* 0x000fe40003000000 */
[----:B------:R-:W-:-:S06]  /*0aa0*/  CS2R R22, SRZ ;  /* 0x0000000000167805 */ /* 0x000fcc000001ff00 */
[----:B------:R0:W3:Y:S01]  /*0ab0*/  @P4 LDG.E.EL.64 R22, desc[UR4][R34.64+-0x100] ;  /* 0xffff000422164981 */ /* 0x0000e2000c2e1b00 */
[----:B------:R-:W-:Y:S01]  /*0ac0*/  @P6 FMUL R52, R52, 0.25 ;  /* 0x3e80000034346820 */ /* 0x000fe20000400000 */
[----:B------:R-:W-:-:S04]  /*0ad0*/  FSETP.GT.AND P6, PT, R45, 8.50705917302346158658e+37, PT ;  /* 0x7e8000002d00780b */ /* 0x000fc80003fc4000 */
[C---:B0-----:R-:W-:Y:S02]  /*0ae0*/  FSEL R34, R20.reuse, 1, P6 ;  /* 0x3f80000014227808 */ /* 0x041fe40003000000 */
[----:B------:R-:W-:-:S07]  /*0af0*/  FSEL R35, R20, 1, P0 ;  /* 0x3f80000014237808 */ /* 0x000fce0000000000 */
[----:B------:R-:W-:Y:S01]  /*0b00*/  @P6 FMUL R45, R45, 0.25 ;  /* 0x3e8000002d2d6820 */ /* 0x000fe20000400000 */
[C---:B------:R-:W-:Y:S01]  /*0b10*/  FSETP.GEU.AND P6, PT, R10.reuse, 1.175494350822287508e-38, PT ;  /* 0x008000000a00780b */ /* 0x040fe20003fce000 */
[----:B------:R-:W-:Y:S01]  /*0b20*/  @P0 FMUL R10, R10, 0.25 ;  /* 0x3e8000000a0a0820 */ /* 0x000fe20000400000 */
[----:B------:R-:W-:Y:S02]  /*0b30*/  ISETP.NE.AND P0, PT, R21, RZ, PT ;  /* 0x000000ff1500720c */ /* 0x000fe40003f05270 */
[----:B------:R-:W0:Y:S11]  /*0b40*/  LDC.64 R20, c[0x0][0x258] ;  /* 0x00009600ff147b82 */ /* 0x000e360000000a00 */
[----:B------:R-:W-:Y:S01]  /*0b50*/  @!P0 FMUL R13, R13, 16777216 ;  /* 0x4b8000000d0d8820 */ /* 0x000fe20000400000 */
[----:B------:R-:W-:Y:S01]  /*0b60*/  @!P0 FMUL R19, R19, 16777216 ;  /* 0x4b80000013138820 */ /* 0x000fe20000400000 */
[----:B------:R-:W-:Y:S01]  /*0b70*/  ISETP.NE.AND P0, PT, R9, RZ, PT ;  /* 0x000000ff0900720c */ /* 0x000fe20003f05270 */
[----:B------:R-:W-:Y:S01]  /*0b80*/  @!P5 FMUL R51, R51, 16777216 ;  /* 0x4b8000003333d820 */ /* 0x000fe20000400000 */
[----:B------:R-:W-:Y:S01]  /*0b90*/  @!P5 FMUL R50, R50, 16777216 ;  /* 0x4b8000003232d820 */ /* 0x000fe20000400000 */
[----:B------:R-:W-:-:S10]  /*0ba0*/  ISETP.NE.AND P5, PT, R8, RZ, PT ;  /* 0x000000ff0800720c */ /* 0x000fd40003fa5270 */
[----:B------:R-:W-:Y:S01]  /*0bb0*/  @!P0 FMUL R17, R17, 16777216 ;  /* 0x4b80000011118820 */ /* 0x000fe20000400000 */
[----:B------:R-:W-:Y:S01]  /*0bc0*/  @!P0 FMUL R18, R18, 16777216 ;  /* 0x4b80000012128820 */ /* 0x000fe20000400000 */
[----:B------:R-:W-:Y:S02]  /*0bd0*/  ISETP.NE.AND P0, PT, R3, RZ, PT ;  /* 0x000000ff0300720c */ /* 0x000fe40003f05270 */
[----:B------:R-:W1:Y:S01]  /*0be0*/  MUFU.RCP R3, R12 ;  /* 0x0000000c00037308 */ /* 0x000e620000001000 */
[----:B------:R-:W-:Y:S01]  /*0bf0*/  CS2R R8, SRZ ;  /* 0x0000000000087805 */ /* 0x000fe2000001ff00 */
[----:B0-----:R-:W-:-:S04]  /*0c00*/  IMAD.WIDE R20, R6, 0x4, R20 ;  /* 0x0000000406147825 */ /* 0x001fc800078e0214 */
[----:B------:R-:W-:Y:S01]  /*0c10*/  @!P2 FMUL R52, R52, 16777216 ;  /* 0x4b8000003434a820 */ /* 0x000fe20000400000 */
[----:B------:R0:W3:Y:S01]  /*0c20*/  @P4 LDG.E.EL.64 R8, desc[UR4][R20.64+-0x100] ;  /* 0xffff000414084981 */ /* 0x0000e2000c2e1b00 */
[----:B-1----:R-:W-:Y:S01]  /*0c30*/  FMUL R48, R3, R48 ;  /* 0x0000003003307220 */ /* 0x002fe20000400000 */
[----:B0-----:R-:W0:Y:S01]  /*0c40*/  LDC.64 R20, c[0x0][0x2a0] ;  /* 0x0000a800ff147b82 */ /* 0x001e220000000a00 */
[----:B------:R-:W1:Y:S01]  /*0c50*/  MUFU.RCP R3, R52 ;  /* 0x0000003400037308 */ /* 0x000e620000001000 */
[----:B------:R-:W-:Y:S01]  /*0c60*/  @!P2 FMUL R36, R36, 16777216 ;  /* 0x4b8000002424a820 */ /* 0x000fe20000400000 */
[----:B------:R-:W-:Y:S01]  /*0c70*/  ISETP.NE.AND P2, PT, R0, RZ, PT ;  /* 0x000000ff0000720c */ /* 0x000fe20003f45270 */
[----:B------:R-:W-:Y:S01]  /*0c80*/  @!P1 FMUL R45, R45, 16777216 ;  /* 0x4b8000002d2d9820 */ /* 0x000fe20000400000 */
[----:B------:R-:W-:Y:S01]  /*0c90*/  @!P6 FMUL R10, R10, 16777216 ;  /* 0x4b8000000a0ae820 */ /* 0x000fe20000400000 */
[----:B------:R-:W-:Y:S01]  /*0ca0*/  @!P1 FMUL R34, R34, 16777216 ;  /* 0x4b80000022229820 */ /* 0x000fe20000400000 */
[----:B------:R-:W-:Y:S01]  /*0cb0*/  ISETP.NE.AND P1, PT, R5, RZ, PT ;  /* 0x000000ff0500720c */ /* 0x000fe20003f25270 */
[----:B-1----:R-:W-:-:S02]  /*0cc0*/  FMUL R0, R3, R36 ;  /* 0x0000002403007220 */ /* 0x002fc40000400000 */
[----:B------:R-:W1:Y:S01]  /*0cd0*/  LDC.64 R36, c[0x0][0x290] ;  /* 0x0000a400ff247b82 */ /* 0x000e620000000a00 */
[----:B------:R-:W0:Y:S02]  /*0ce0*/  MUFU.RCP R5, R45 ;  /* 0x0000002d00057308 */ /* 0x000e240000001000 */
[----:B0-----:R-:W-:-:S05]  /*0cf0*/  IMAD.WIDE R52, R6, 0x4, R20 ;  /* 0x0000000406347825 */ /* 0x001fca00078e0214 */
[----:B------:R-:W0:Y:S01]  /*0d00*/  LDC.64 R20, c[0x0][0x2a8] ;  /* 0x0000aa00ff147b82 */ /* 0x000e220000000a00 */
[----:B------:R-:W1:Y:S01]  /*0d10*/  MUFU.RCP R40, R10 ;  /* 0x0000000a00287308 */ /* 0x000e620000001000 */
[----:B------:R-:W-:-:S07]  /*0d20*/  @!P6 FMUL R35, R35, 16777216 ;  /* 0x4b8000002323e820 */ /* 0x000fce0000400000 */
[----:B------:R-:W-:Y:S01]  /*0d30*/  MUFU.RCP R12, R13 ;  /* 0x0000000d000c7308 */ /* 0x000fe20000001000 */
[----:B------:R-:W-:-:S07]  /*0d40*/  FMUL R5, R5, R34 ;  /* 0x0000002205057220 */ /* 0x000fce0000400000 */
[----:B------:R-:W0:Y:S01]  /*0d50*/  MUFU.RCP R17, R17 ;  /* 0x0000001100117308 */ /* 0x000e220000001000 */
[----:B-1----:R-:W-:Y:S01]  /*0d60*/  FMUL R40, R40, R35 ;  /* 0x0000002328287220 */ /* 0x002fe20000400000 */
[----:B------:R-:W-:Y:S02]  /*0d70*/  CS2R R2, SRZ ;  /* 0x0000000000027805 */ /* 0x000fe4000001ff00 */
[----:B------:R-:W-:Y:S01]  /*0d80*/  CS2R R34, SRZ ;  /* 0x0000000000227805 */ /* 0x000fe2000001ff00 */
[----:B------:R-:W-:-:S03]  /*0d90*/  IMAD.WIDE R36, R6, 0x4, R36 ;  /* 0x0000000406247825 */ /* 0x000fc600078e0224 */
[----:B------:R1:W3:Y:S01]  /*0da0*/  @P5 LDG.E.EL.64 R2, desc[UR4][R24.64+-0x380] ;  /* 0xfffc800418025981 */ /* 0x0002e2000c2e1b00 */
[----:B0-----:R-:W-:-:S03]  /*0db0*/  IMAD.WIDE R20, R6, 0x4, R20 ;  /* 0x0000000406147825 */ /* 0x001fc600078e0214 */
[----:B------:R0:W3:Y:S01]  /*0dc0*/  @P5 LDG.E.EL.64 R34, desc[UR4][R36.64+-0x380] ;  /* 0xfffc800424225981 */ /* 0x0000e2000c2e1b00 */
[----:B------:R-:W-:Y:S01]  /*0dd0*/  FMUL R10, R17, R18 ;  /* 0x00000012110a7220 */ /* 0x000fe20000400000 */
[----:B-1----:R-:W-:Y:S01]  /*0de0*/  FMUL R24, R12, R19 ;  /* 0x000000130c187220 */ /* 0x002fe20000400000 */
[----:B------:R-:W-:Y:S02]  /*0df0*/  CS2R R18, SRZ ;  /* 0x0000000000127805 */ /* 0x000fe4000001ff00 */
[----:B------:R-:W-:-:S04]  /*0e00*/  CS2R R12, SRZ ;  /* 0x00000000000c7805 */ /* 0x000fc8000001ff00 */
[----:B------:R-:W3:Y:S04]  /*0e10*/  @P5 LDG.E.EL.64 R18, desc[UR4][R52.64+-0x380] ;  /* 0xfffc800434125981 */ /* 0x000ee8000c2e1b00 */
[----:B------:R3:W3:Y:S01]  /*0e20*/  @P5 LDG.E.EL.64 R12, desc[UR4][R20.64+-0x380] ;  /* 0xfffc8004140c5981 */ /* 0x0006e2000c2e1b00 */
[----:B----4-:R-:W-:Y:S02]  /*0e30*/  SEL R17, R28, RZ, P3 ;  /* 0x000000ff1c117207 */ /* 0x010fe40001800000 */
[----:B--2---:R-:W-:Y:S02]  /*0e40*/  SEL R28, R38, RZ, P3 ;  /* 0x000000ff261c7207 */ /* 0x004fe40001800000 */
[----:B0-----:R-:W-:-:S03]  /*0e50*/  SEL R36, R29, RZ, P3 ;  /* 0x000000ff1d247207 */ /* 0x001fc60001800000 */
[----:B------:R-:W-:Y:S01]  /*0e60*/  FADD R28, R28, -R17 ;  /* 0x800000111c1c7221 */ /* 0x000fe20000000000 */
[----:B------:R-:W-:Y:S02]  /*0e70*/  SEL R17, R39, RZ, P3 ;  /* 0x000000ff27117207 */ /* 0x000fe40001800000 */
[----:B------:R-:W-:Y:S01]  /*0e80*/  SEL R25, R30, RZ, P3 ;  /* 0x000000ff1e197207 */ /* 0x000fe20001800000 */
[----:B------:R-:W-:Y:S01]  /*0e90*/  FMUL R28, R49, R28 ;  /* 0x0000001c311c7220 */ /* 0x000fe20000400000 */
[----:B-----5:R-:W-:Y:S01]  /*0ea0*/  SEL R32, R32, RZ, P3 ;  /* 0x000000ff20207207 */ /* 0x020fe20001800000 */
[----:B------:R-:W-:Y:S01]  /*0eb0*/  FADD R17, R17, -R36 ;  /* 0x8000002411117221 */ /* 0x000fe20000000000 */
[----:B------:R-:W-:-:S03]  /*0ec0*/  SEL R27, R27, RZ, P4 ;  /* 0x000000ff1b1b7207 */ /* 0x000fc60002000000 */
[----:B------:R-:W-:Y:S01]  /*0ed0*/  FMUL R48, R48, R17 ;  /* 0x0000001130307220 */ /* 0x000fe20000400000 */
[----:B------:R-:W-:Y:S01]  /*0ee0*/  FFMA R17, R25, R28, R32 ;  /* 0x0000001c19117223 */ /* 0x000fe20000000020 */
[----:B------:R-:W-:Y:S01]  /*0ef0*/  FADD R44, R47, -R44 ;  /* 0x8000002c2f2c7221 */ /* 0x000fe20000000000 */
[----:B------:R-:W0:Y:S01]  /*0f00*/  MUFU.RCP R51, R51 ;  /* 0x0000003300337308 */ /* 0x000e220000001000 */
[----:B------:R-:W-:Y:S02]  /*0f10*/  FADD R15, R46, -R15 ;  /* 0x8000000f2e0f7221 */ /* 0x000fe40000000000 */
[----:B------:R-:W-:Y:S02]  /*0f20*/  FMUL R44, R5, R44 ;  /* 0x0000002c052c7220 */ /* 0x000fe40000400000 */
[----:B------:R-:W-:Y:S02]  /*0f30*/  FMUL R15, R40, R15 ;  /* 0x0000000f280f7220 */ /* 0x000fe40000400000 */
[----:B------:R-:W-:Y:S01]  /*0f40*/  FFMA R7, R14, R44, R7 ;  /* 0x0000002c0e077223 */ /* 0x000fe20000000007 */
[----:B------:R-:W-:Y:S01]  /*0f50*/  SEL R26, R26, RZ, P4 ;  /* 0x000000ff1a1a7207 */ /* 0x000fe20002000000 */
[----:B------:R-:W-:Y:S01]  /*0f60*/  FFMA R11, R16, R15, R11 ;  /* 0x0000000f100b7223 */ /* 0x000fe2000000000b */
[----:B------:R-:W-:-:S02]  /*0f70*/  SEL R42, R42, RZ, P4 ;  /* 0x000000ff2a2a7207 */ /* 0x000fc40002000000 */
[----:B------:R-:W-:Y:S01]  /*0f80*/  SEL R43, R43, RZ, P4 ;  /* 0x000000ff2b2b7207 */ /* 0x000fe20002000000 */
[----:B0-----:R-:W-:Y:S01]  /*0f90*/  FMUL R50, R51, R50 ;  /* 0x0000003233327220 */ /* 0x001fe20000400000 */
[----:B------:R-:W-:Y:S02]  /*0fa0*/  ISETP.GT.AND P6, PT, R6, 0xdf, PT ;  /* 0x000000df0600780c */ /* 0x000fe40003fc4270 */
[----:B------:R-:W-:Y:S02]  /*0fb0*/  SEL R31, R31, RZ, P3 ;  /* 0x000000ff1f1f7207 */ /* 0x000fe40001800000 */
[----:B------:R-:W-:-:S05]  /*0fc0*/  SEL R6, R33, RZ, P3 ;  /* 0x000000ff21067207 */ /* 0x000fca0001800000 */
[----:B------:R-:W-:Y:S01]  /*0fd0*/  FFMA R48, R31, R48, R6 ;  /* 0x000000301f307223 */ /* 0x000fe20000000006 */
[----:B---3--:R-:W-:-:S05]  /*0fe0*/  SEL R20, R23, RZ, P4 ;  /* 0x000000ff17147207 */ /* 0x008fca0002000000 */
[----:B------:R-:W-:Y:S01]  /*0ff0*/  FADD R21, R27, -R20 ;  /* 0x800000141b157221 */ /* 0x000fe20000000000 */
[----:B------:R-:W-:-:S05]  /*1000*/  SEL R23, R22, RZ, P4 ;  /* 0x000000ff16177207 */ /* 0x000fca0002000000 */
[----:B------:R-:W-:Y:S01]  /*1010*/  FADD R23, R26, -R23 ;  /* 0x800000171a177221 */ /* 0x000fe20000000000 */
[----:B------:R-:W-:-:S03]  /*1020*/  FMUL R0, R0, R21 ;  /* 0x0000001500007220 */ /* 0x000fc60000400000 */
[----:B------:R-:W-:Y:S01]  /*1030*/  FMUL R23, R50, R23 ;  /* 0x0000001732177220 */ /* 0x000fe20000400000 */
[----:B------:R-:W-:-:S05]  /*1040*/  SEL R14, R9, RZ, P4 ;  /* 0x000000ff090e7207 */ /* 0x000fca0002000000 */
[----:B------:R-:W-:-:S05]  /*1050*/  FFMA R0, R43, R0, R14 ;  /* 0x000000002b007223 */ /* 0x000fca000000000e */
[----:B------:R-:W-:Y:S02]  /*1060*/  FSETP.GEU.AND P3, PT, R0, RZ, PT ;  /* 0x000000ff0000720b */ /* 0x000fe40003f6e000 */
[----:B------:R-:W-:Y:S02]  /*1070*/  SEL R2, R2, RZ, P5 ;  /* 0x000000ff02027207 */ /* 0x000fe40002800000 */
[----:B------:R-:W-:Y:S02]  /*1080*/  SEL R25, R34, RZ, P5 ;  /* 0x000000ff22197207 */ /* 0x000fe40002800000 */
[----:B------:R-:W-:Y:S02]  /*1090*/  SEL R20, R3, RZ, P5 ;  /* 0x000000ff03147207 */ /* 0x000fe40002800000 */
[----:B------:R-:W-:Y:S01]  /*10a0*/  SEL R35, R35, RZ, P5 ;  /* 0x000000ff23237207 */ /* 0x000fe20002800000 */
[----:B------:R-:W-:-:S04]  /*10b0*/  FADD R3, R2, -R25 ;  /* 0x8000001902037221 */ /* 0x000fc80000000000 */
[----:B------:R-:W-:Y:S01]  /*10c0*/  FADD R5, R20, -R35 ;  /* 0x8000002314057221 */ /* 0x000fe20000000000 */
[----:B------:R-:W-:Y:S01]  /*10d0*/  FMUL R3, R24, R3 ;  /* 0x0000000318037220 */ /* 0x000fe20000400000 */
[----:B------:R-:W-:Y:S02]  /*10e0*/  SEL R25, R18, RZ, P5 ;  /* 0x000000ff12197207 */ /* 0x000fe40002800000 */
[----:B------:R-:W-:Y:S01]  /*10f0*/  SEL R12, R12, RZ, P5 ;  /* 0x000000ff0c0c7207 */ /* 0x000fe20002800000 */
[----:B------:R-:W-:Y:S01]  /*1100*/  FMUL R10, R10, R5 ;  /* 0x000000050a0a7220 */ /* 0x000fe20000400000 */
[----:B------:R-:W-:Y:S02]  /*1110*/  SEL R2, R19, RZ, P5 ;  /* 0x000000ff13027207 */ /* 0x000fe40002800000 */
[----:B------:R-:W-:Y:S01]  /*1120*/  SEL R13, R13, RZ, P5 ;  /* 0x000000ff0d0d7207 */ /* 0x000fe20002800000 */
[----:B------:R-:W-:Y:S01]  /*1130*/  FFMA R12, R25, R3, R12 ;  /* 0x00000003190c7223 */ /* 0x000fe2000000000c */
[----:B------:R-:W-:-:S02]  /*1140*/  SEL R5, R8, RZ, P4 ;  /* 0x000000ff08057207 */ /* 0x000fc40002000000 */
[C---:B------:R-:W-:Y:S01]  /*1150*/  FSETP.GEU.AND P4, PT, R7.reuse, RZ, PT ;  /* 0x000000ff0700720b */ /* 0x040fe20003f8e000 */
[----:B------:R-:W-:Y:S01]  /*1160*/  FFMA R10, R2, R10, R13 ;  /* 0x0000000a020a7223 */ /* 0x000fe2000000000d */
[C---:B------:R-:W-:Y:S01]  /*1170*/  FSETP.GEU.AND P5, PT, R12.reuse, RZ, PT ;  /* 0x000000ff0c00720b */ /* 0x040fe20003fae000 */
[----:B------:R-:W0:Y:S01]  /*1180*/  LDC.64 R2, c[0x0][0x2b0] ;  /* 0x0000ac00ff027b82 */ /* 0x000e220000000a00 */
[----:B------:R-:W-:Y:S02]  /*1190*/  FSEL R8, R7, RZ, P4 ;  /* 0x000000ff07087208 */ /* 0x000fe40002000000 */
[----:B------:R-:W-:Y:S02]  /*11a0*/  FSETP.GEU.AND P4, PT, R11, RZ, PT ;  /* 0x000000ff0b00720b */ /* 0x000fe40003f8e000 */
[----:B------:R-:W-:Y:S02]  /*11b0*/  FSEL R12, R12, RZ, P5 ;  /* 0x000000ff0c0c7208 */ /* 0x000fe40002800000 */
[----:B------:R-:W-:-:S02]  /*11c0*/  FSETP.GEU.AND P5, PT, R10, RZ, PT ;  /* 0x000000ff0a00720b */ /* 0x000fc40003fae000 */
[----:B------:R-:W-:Y:S01]  /*11d0*/  FSEL R9, R11, RZ, P4 ;  /* 0x000000ff0b097208 */ /* 0x000fe20002000000 */
[----:B------:R-:W-:Y:S01]  /*11e0*/  FFMA R23, R42, R23, R5 ;  /* 0x000000172a177223 */ /* 0x000fe20000000005 */
[----:B------:R-:W-:Y:S02]  /*11f0*/  ISETP.GE.AND P4, PT, R4, 0x132400, PT ;  /* 0x001324000400780c */ /* 0x000fe40003f86270 */
[----:B------:R-:W-:Y:S02]  /*1200*/  FSEL R10, R10, RZ, P5 ;  /* 0x000000ff0a0a7208 */ /* 0x000fe40002800000 */
[----:B------:R-:W-:Y:S02]  /*1210*/  @P2 FSEL R8, R12, RZ, P6 ;  /* 0x000000ff0c082208 */ /* 0x000fe40003000000 */
[----:B------:R-:W-:Y:S02]  /*1220*/  @P2 FSEL R9, R10, RZ, P6 ;  /* 0x000000ff0a092208 */ /* 0x000fe40003000000 */
[----:B------:R-:W-:-:S02]  /*1230*/  FSETP.GEU.AND P2, PT, R23, RZ, PT ;  /* 0x000000ff1700720b */ /* 0x000fc40003f4e000 */
[----:B------:R-:W-:Y:S02]  /*1240*/  @!P0 FSEL R9, R0, RZ, P3 ;  /* 0x000000ff00098208 */ /* 0x000fe40001800000 */
[----:B------:R-:W-:Y:S02]  /*1250*/  @!P0 FSEL R8, R23, RZ, P2 ;  /* 0x000000ff17088208 */ /* 0x000fe40001000000 */
[C---:B------:R-:W-:Y:S02]  /*1260*/  FSETP.GEU.AND P0, PT, R17.reuse, RZ, PT ;  /* 0x000000ff1100720b */ /* 0x040fe40003f0e000 */
[----:B------:R-:W-:Y:S01]  /*1270*/  FSETP.GEU.AND P2, PT, R48, RZ, PT ;  /* 0x000000ff3000720b */ /* 0x000fe20003f4e000 */
[----:B0-----:R-:W-:Y:S01]  /*1280*/  IMAD.WIDE R4, R4, 0x4, R2 ;  /* 0x0000000404047825 */ /* 0x001fe200078e0202 */
[----:B------:R-:W-:Y:S02]  /*1290*/  @!P1 FSEL R8, R17, RZ, P0 ;  /* 0x000000ff11089208 */ /* 0x000fe40000000000 */
[----:B------:R-:W-:Y:S01]  /*12a0*/  @!P1 FSEL R9, R48, RZ, P2 ;  /* 0x000000ff30099208 */ /* 0x000fe20001000000 */
[----:B------:R-:W-:Y:S08]  /*12b0*/  @P4 EXIT ;  /* 0x000000000000494d */ /* 0x000ff00003800000 */
[----:B------:R-:W-:Y:S01]  /*12c0*/  STG.E.64 desc[UR4][R4.64], R8 ;  /* 0x0000000804007986 */ /* 0x000fe2000c101b04 */
[----:B------:R-:W-:Y:S05]  /*12d0*/  EXIT ;  /* 0x000000000000794d */ /* 0x000fea0003800000 */
.L_x_0:
[----:B------:R-:W-:-:S00]  /*12e0*/  BRA `(.L_x_0) ;  /* 0xfffffffc00fc7947 */ /* 0x000fc0000383ffff */
[----:B------:R-:W-:-:S00]  /*12f0*/  NOP ;  /* 0x0000000000007918 */ /* 0x000fc00000000000 */
        /* <DEDUP_REMOVED lines=8> */
.L_x_1:


//--------------------- .nv.global.init           --------------------------
	.section	.nv.global.init,"aw",@progbits
.nv.global.init:
	.type		_$_str,@object
	.size		_$_str,(_$_str_$_2 - _$_str)
_$_str:
        /*0000*/ 	.byte	0x5f, 0x5f, 0x43, 0x55, 0x44, 0x41, 0x5f, 0x46, 0x54, 0x5a, 0x00
	.type		_$_str_$_2,@object
	.size		_$_str_$_2,(.L_1 - _$_str_$_2)
_$_str_$_2:
        /*000b*/ 	.byte	0x5f, 0x5f, 0x43, 0x55, 0x44, 0x41, 0x5f, 0x50, 0x52, 0x45, 0x43, 0x5f, 0x53, 0x51, 0x52, 0x54
        /*001b*/ 	.byte	0x00
.L_1:


//--------------------- .nv.constant0.triton_poi_fused_cat_29 --------------------------
	.section	.nv.constant0.triton_poi_fused_cat_29,"a",@progbits
	.sectionflags	@""
	.align	4
.nv.constant0.triton_poi_fused_cat_29:
	.zero		700
